	.headerflags	@"EF_CUDA_TEXMODE_UNIFIED EF_CUDA_64BIT_ADDRESS EF_CUDA_SM86 EF_CUDA_VIRTUAL_SM(EF_CUDA_SM86)"
	.elftype	@"ET_EXEC"


//--------------------- .nv.info                  --------------------------
	.section	.nv.info,"",@"SHT_CUDA_INFO"
	.align	4


	//----- nvinfo : EIATTR_REGCOUNT
	.align		4
        /*0000*/ 	.byte	0x04, 0x2f
        /*0002*/ 	.short	(.L_2 - .L_1)
	.align		4
.L_1:
        /*0004*/ 	.word	index@(triton_per_fused_add_mean_mul_pow_rsqrt_7)
        /*0008*/ 	.word	0x00000023


	//----- nvinfo : EIATTR_FRAME_SIZE
	.align		4
.L_2:
        /*000c*/ 	.byte	0x04, 0x11
        /*000e*/ 	.short	(.L_4 - .L_3)
	.align		4
.L_3:
        /*0010*/ 	.word	index@(triton_per_fused_add_mean_mul_pow_rsqrt_7)
        /*0014*/ 	.word	0x00000000


	//----- nvinfo : EIATTR_MIN_STACK_SIZE
	.align		4
.L_4:
        /*0018*/ 	.byte	0x04, 0x12
        /*001a*/ 	.short	(.L_6 - .L_5)
	.align		4
.L_5:
        /*001c*/ 	.word	index@(triton_per_fused_add_mean_mul_pow_rsqrt_7)
        /*0020*/ 	.word	0x00000000
.L_6:


//--------------------- .nv.info.triton_per_fused_add_mean_mul_pow_rsqrt_7 --------------------------
	.section	.nv.info.triton_per_fused_add_mean_mul_pow_rsqrt_7,"",@"SHT_CUDA_INFO"
	.sectionflags	@""
	.align	4


	//----- nvinfo : EIATTR_CUDA_API_VERSION
	.align		4
        /*0000*/ 	.byte	0x04, 0x37
        /*0002*/ 	.short	(.L_8 - .L_7)
.L_7:
        /*0004*/ 	.word	0x00000080


	//----- nvinfo : EIATTR_SW2861232_WAR
	.align		4
.L_8:
        /*0008*/ 	.byte	0x01, 0x35
	.zero		2


	//----- nvinfo : EIATTR_PARAM_CBANK
	.align		4
        /*000c*/ 	.byte	0x04, 0x0a
        /*000e*/ 	.short	(.L_10 - .L_9)
	.align		4
.L_9:
        /*0010*/ 	.word	index@(.nv.constant0.triton_per_fused_add_mean_mul_pow_rsqrt_7)
        /*0014*/ 	.short	0x0160
        /*0016*/ 	.short	0x0048


	//----- nvinfo : EIATTR_CBANK_PARAM_SIZE
	.align		4
.L_10:
        /*0018*/ 	.byte	0x03, 0x19
        /*001a*/ 	.short	0x0048


	//----- nvinfo : EIATTR_KPARAM_INFO
	.align		4
        /*001c*/ 	.byte	0x04, 0x17
        /*001e*/ 	.short	(.L_12 - .L_11)
.L_11:
        /*0020*/ 	.word	0x00000000
        /*0024*/ 	.short	0x0009
        /*0026*/ 	.short	0x0040
        /*0028*/ 	.byte	0x00, 0xf4, 0x21, 0x00


	//----- nvinfo : EIATTR_KPARAM_INFO
	.align		4
.L_12:
        /*002c*/ 	.byte	0x04, 0x17
        /*002e*/ 	.short	(.L_14 - .L_13)
.L_13:
        /*0030*/ 	.word	0x00000000
        /*0034*/ 	.short	0x0008
        /*0036*/ 	.short	0x003c
        /*0038*/ 	.byte	0x00, 0xf0, 0x11, 0x00


	//----- nvinfo : EIATTR_KPARAM_INFO
	.align		4
.L_14:
        /*003c*/ 	.byte	0x04, 0x17
        /*003e*/ 	.short	(.L_16 - .L_15)
.L_15:
        /*0040*/ 	.word	0x00000000
        /*0044*/ 	.short	0x0007
        /*0046*/ 	.short	0x0038
        /*0048*/ 	.byte	0x00, 0xf0, 0x11, 0x00


	//----- nvinfo : EIATTR_KPARAM_INFO
	.align		4
.L_16:
        /*004c*/ 	.byte	0x04, 0x17
        /*004e*/ 	.short	(.L_18 - .L_17)
.L_17:
        /*0050*/ 	.word	0x00000000
        /*0054*/ 	.short	0x0006
        /*0056*/ 	.short	0x0030
        /*0058*/ 	.byte	0x00, 0xf4, 0x21, 0x00


	//----- nvinfo : EIATTR_KPARAM_INFO
	.align		4
.L_18:
        /*005c*/ 	.byte	0x04, 0x17
        /*005e*/ 	.short	(.L_20 - .L_19)
.L_19:
        /*0060*/ 	.word	0x00000000
        /*0064*/ 	.short	0x0005
        /*0066*/ 	.short	0x0028
        /*0068*/ 	.byte	0x00, 0xf4, 0x21, 0x00


	//----- nvinfo : EIATTR_KPARAM_INFO
	.align		4
.L_20:
        /*006c*/ 	.byte	0x04, 0x17
        /*006e*/ 	.short	(.L_22 - .L_21)
.L_21:
        /*0070*/ 	.word	0x00000000
        /*0074*/ 	.short	0x0004
        /*0076*/ 	.short	0x0020
        /*0078*/ 	.byte	0x00, 0xf4, 0x21, 0x00


	//----- nvinfo : EIATTR_KPARAM_INFO
	.align		4
.L_22:
        /*007c*/ 	.byte	0x04, 0x17
        /*007e*/ 	.short	(.L_24 - .L_23)
.L_23:
        /*0080*/ 	.word	0x00000000
        /*0084*/ 	.short	0x0003
        /*0086*/ 	.short	0x0018
        /*0088*/ 	.byte	0x00, 0xf4, 0x21, 0x00


	//----- nvinfo : EIATTR_KPARAM_INFO
	.align		4
.L_24:
        /*008c*/ 	.byte	0x04, 0x17
        /*008e*/ 	.short	(.L_26 - .L_25)
.L_25:
        /*0090*/ 	.word	0x00000000
        /*0094*/ 	.short	0x0002
        /*0096*/ 	.short	0x0010
        /*0098*/ 	.byte	0x00, 0xf4, 0x21, 0x00


	//----- nvinfo : EIATTR_KPARAM_INFO
	.align		4
.L_26:
        /*009c*/ 	.byte	0x04, 0x17
        /*009e*/ 	.short	(.L_28 - .L_27)
.L_27:
        /*00a0*/ 	.word	0x00000000
        /*00a4*/ 	.short	0x0001
        /*00a6*/ 	.short	0x0008
        /*00a8*/ 	.byte	0x00, 0xf4, 0x21, 0x00


	//----- nvinfo : EIATTR_KPARAM_INFO
	.align		4
.L_28:
        /*00ac*/ 	.byte	0x04, 0x17
        /*00ae*/ 	.short	(.L_30 - .L_29)
.L_29:
        /*00b0*/ 	.word	0x00000000
        /*00b4*/ 	.short	0x0000
        /*00b6*/ 	.short	0x0000
        /*00b8*/ 	.byte	0x00, 0xf4, 0x21, 0x00


	//----- nvinfo : EIATTR_MAXREG_COUNT
	.align		4
.L_30:
        /*00bc*/ 	.byte	0x03, 0x1b
        /*00be*/ 	.short	0x00ff


	//----- nvinfo : EIATTR_COOP_GROUP_MASK_REGIDS
	.align		4
        /*00c0*/ 	.byte	0x04, 0x29
        /*00c2*/ 	.short	(.L_32 - .L_31)


	//   ....[0]....
.L_31:
        /*00c4*/ 	.word	0xffffffff


	//   ....[1]....
        /*00c8*/ 	.word	0xffffffff


	//   ....[2]....
        /*00cc*/ 	.word	0xffffffff


	//   ....[3]....
        /*00d0*/ 	.word	0xffffffff


	//   ....[4]....
        /*00d4*/ 	.word	0xffffffff


	//   ....[5]....
        /*00d8*/ 	.word	0xffffffff


	//   ....[6]....
        /*00dc*/ 	.word	0xffffffff


	//----- nvinfo : EIATTR_COOP_GROUP_INSTR_OFFSETS
	.align		4
.L_32:
        /*00e0*/ 	.byte	0x04, 0x28
        /*00e2*/ 	.short	(.L_34 - .L_33)


	//   ....[0]....
.L_33:
        /*00e4*/ 	.word	0x00000340


	//   ....[1]....
        /*00e8*/ 	.word	0x00000390


	//   ....[2]....
        /*00ec*/ 	.word	0x00000400


	//   ....[3]....
        /*00f0*/ 	.word	0x00000420


	//   ....[4]....
        /*00f4*/ 	.word	0x00000440


	//   ....[5]....
        /*00f8*/ 	.word	0x000004b0


	//   ....[6]....
        /*00fc*/ 	.word	0x000004e0


	//----- nvinfo : EIATTR_EXIT_INSTR_OFFSETS
	.align		4
.L_34:
        /*0100*/ 	.byte	0x04, 0x1c
        /*0102*/ 	.short	(.L_36 - .L_35)


	//   ....[0]....
.L_35:
        /*0104*/ 	.word	0x00000610


	//   ....[1]....
        /*0108*/ 	.word	0x00000630


	//----- nvinfo : EIATTR_REQNTID
	.align		4
.L_36:
        /*010c*/ 	.byte	0x04, 0x10
        /*010e*/ 	.short	(.L_38 - .L_37)
.L_37:
        /*0110*/ 	.word	0x00000080
        /*0114*/ 	.word	0x00000001
        /*0118*/ 	.word	0x00000001
.L_38:


//--------------------- .nv.callgraph             --------------------------
	.section	.nv.callgraph,"",@"SHT_CUDA_CALLGRAPH"
	.align	4
	.sectionentsize	8
	.align		4
        /*0000*/ 	.word	0x00000000
	.align		4
        /*0004*/ 	.word	0xffffffff
	.align		4
        /*0008*/ 	.word	0x00000000
	.align		4
        /*000c*/ 	.word	0xfffffffe
	.align		4
        /*0010*/ 	.word	0x00000000
	.align		4
        /*0014*/ 	.word	0xfffffffd
	.align		4
        /*0018*/ 	.word	0x00000000
	.align		4
        /*001c*/ 	.word	0xfffffffc


//--------------------- .nv.rel.action            --------------------------
	.section	.nv.rel.action,"",@"SHT_CUDA_RELOCINFO"
	.align	8
	.sectionentsize	8
        /*0000*/ 	.byte	0x73, 0x00, 0x00, 0x00, 0x00, 0x00, 0x00, 0x00, 0x00, 0x00, 0x00, 0x11, 0x25, 0x00, 0x05, 0x36


//--------------------- .nv.constant4             --------------------------
	.section	.nv.constant4,"a",@progbits
	.align	8
	.align		8
.nv.constant4:
        /*0000*/ 	.dword	_$_str


//--------------------- .nv.constant0.triton_per_fused_add_mean_mul_pow_rsqrt_7 --------------------------
	.section	.nv.constant0.triton_per_fused_add_mean_mul_pow_rsqrt_7,"a",@progbits
	.sectionflags	@""
	.align	4
.nv.constant0.triton_per_fused_add_mean_mul_pow_rsqrt_7:
	.zero		424


//--------------------- .text.triton_per_fused_add_mean_mul_pow_rsqrt_7 --------------------------
	.section	.text.triton_per_fused_add_mean_mul_pow_rsqrt_7,"ax",@progbits
	.sectionflags	@"SHF_BARRIERS=1"
	.sectioninfo	@"SHI_REGISTERS=35"
	.align	128
        .global         triton_per_fused_add_mean_mul_pow_rsqrt_7
        .type           triton_per_fused_add_mean_mul_pow_rsqrt_7,@function
        .size           triton_per_fused_add_mean_mul_pow_rsqrt_7,(.L_x_1 - triton_per_fused_add_mean_mul_pow_rsqrt_7)
        .other          triton_per_fused_add_mean_mul_pow_rsqrt_7,@"STO_CUDA_ENTRY STV_DEFAULT"
triton_per_fused_add_mean_mul_pow_rsqrt_7:
.text.triton_per_fused_add_mean_mul_pow_rsqrt_7:
[----:B------:R-:W-:Y:S02]  /*0000*/  MOV R1, c[0x0][0x28] ;  /* 0x00000a0000017a02 */ /* 0x000fe40000000f00 */
[----:B------:R-:W0:Y:S01]  /*0010*/  S2R R0, SR_TID.X ;  /* 0x0000000000007919 */ /* 0x000e220000002100 */
[----:B------:R-:W-:Y:S01]  /*0020*/  MOV R25, 0x4 ;  /* 0x0000000400197802 */ /* 0x000fe20000000f00 */
[----:B------:R-:W-:Y:S01]  /*0030*/  CS2R R4, SRZ ;  /* 0x0000000000047805 */ /* 0x000fe2000001ff00 */
[----:B------:R-:W-:Y:S01]  /*0040*/  CS2R R6, SRZ ;  /* 0x0000000000067805 */ /* 0x000fe2000001ff00 */
[----:B------:R-:W1:Y:S01]  /*0050*/  S2R R3, SR_CTAID.X ;  /* 0x0000000000037919 */ /* 0x000e620000002500 */
[----:B------:R-:W-:Y:S01]  /*0060*/  CS2R R12, SRZ ;  /* 0x00000000000c7805 */ /* 0x000fe2000001ff00 */
[----:B------:R-:W-:Y:S01]  /*0070*/  CS2R R14, SRZ ;  /* 0x00000000000e7805 */ /* 0x000fe2000001ff00 */
[----:B------:R-:W-:Y:S01]  /*0080*/  ULDC.64 UR4, c[0x0][0x118] ;  /* 0x0000460000047ab9 */ /* 0x000fe20000000a00 */
[----:B------:R-:W-:Y:S01]  /*0090*/  CS2R R8, SRZ ;  /* 0x0000000000087805 */ /* 0x000fe2000001ff00 */
[----:B0-----:R-:W-:-:S04]  /*00a0*/  SHF.L.U32 R24, R0, 0x2, RZ ;  /* 0x0000000200187819 */ /* 0x001fc800000006ff */
[----:B------:R-:W-:-:S04]  /*00b0*/  LOP3.LUT R24, R24, 0x1fc, RZ, 0xc0, !PT ;  /* 0x000001fc18187812 */ /* 0x000fc800078ec0ff */
[----:B------:R-:W-:Y:S01]  /*00c0*/  ISETP.GE.U32.AND P0, PT, R24, 0x180, PT ;  /* 0x000001801800780c */ /* 0x000fe20003f06070 */
[----:B-1----:R-:W-:Y:S01]  /*00d0*/  IMAD R26, R3, 0x180, R24 ;  /* 0x00000180031a7824 */ /* 0x002fe200078e0218 */
[----:B------:R-:W-:-:S03]  /*00e0*/  CS2R R10, SRZ ;  /* 0x00000000000a7805 */ /* 0x000fc6000001ff00 */
[----:B------:R-:W-:-:S04]  /*00f0*/  IMAD.WIDE R18, R26, R25, c[0x0][0x168] ;  /* 0x00005a001a127625 */ /* 0x000fc800078e0219 */
[----:B------:R-:W-:Y:S01]  /*0100*/  IMAD.WIDE R2, R26, R25, c[0x0][0x160] ;  /* 0x000058001a027625 */ /* 0x000fe200078e0219 */
[----:B------:R-:W-:-:S03]  /*0110*/  CS2R R16, SRZ ;  /* 0x0000000000107805 */ /* 0x000fc6000001ff00 */
[CC--:B------:R-:W-:Y:S01]  /*0120*/  IMAD.WIDE R28, R26.reuse, R25.reuse, c[0x0][0x170] ;  /* 0x00005c001a1c7625 */ /* 0x0c0fe200078e0219 */
[----:B------:R0:W2:Y:S04]  /*0130*/  @!P0 LDG.E.128 R4, [R18.64] ;  /* 0x0000000412048981 */ /* 0x0000a8000c1e1d00 */
[----:B------:R-:W2:Y:S01]  /*0140*/  @!P0 LDG.E.128 R12, [R2.64] ;  /* 0x00000004020c8981 */ /* 0x000ea2000c1e1d00 */
[----:B------:R-:W-:Y:S01]  /*0150*/  IMAD.WIDE R30, R26, R25, c[0x0][0x178] ;  /* 0x00005e001a1e7625 */ /* 0x000fe200078e0219 */
[----:B------:R-:W-:Y:S02]  /*0160*/  CS2R R20, SRZ ;  /* 0x0000000000147805 */ /* 0x000fe4000001ff00 */
[----:B------:R1:W3:Y:S01]  /*0170*/  @!P0 LDG.E.128 R8, [R28.64] ;  /* 0x000000041c088981 */ /* 0x0002e2000c1e1d00 */
[----:B0-----:R-:W-:Y:S01]  /*0180*/  CS2R R18, SRZ ;  /* 0x0000000000127805 */ /* 0x001fe2000001ff00 */
[----:B------:R-:W-:-:S05]  /*0190*/  CS2R R22, SRZ ;  /* 0x0000000000167805 */ /* 0x000fca000001ff00 */
[----:B------:R-:W4:Y:S01]  /*01a0*/  @!P0 LDG.E.128 R16, [R30.64] ;  /* 0x000000041e108981 */ /* 0x000f22000c1e1d00 */
[----:B-1----:R-:W-:-:S05]  /*01b0*/  IMAD.WIDE R28, R26, R25, c[0x0][0x180] ;  /* 0x000060001a1c7625 */ /* 0x002fca00078e0219 */
[----:B------:R-:W5:Y:S01]  /*01c0*/  @!P0 LDG.E.128 R20, [R28.64] ;  /* 0x000000041c148981 */ /* 0x000f62000c1e1d00 */
[C---:B------:R-:W-:Y:S02]  /*01d0*/  LOP3.LUT P1, RZ, R0.reuse, 0x1f, RZ, 0xc0, !PT ;  /* 0x0000001f00ff7812 */ /* 0x040fe4000782c0ff */
[----:B------:R-:W-:Y:S01]  /*01e0*/  ISETP.GE.U32.AND P2, PT, R0, 0x4, PT ;  /* 0x000000040000780c */ /* 0x000fe20003f46070 */
[----:B--2---:R-:W-:Y:S01]  /*01f0*/  FADD R32, R13, R5 ;  /* 0x000000050d207221 */ /* 0x004fe20000000000 */
[----:B------:R-:W-:-:S03]  /*0200*/  FADD R5, R12, R4 ;  /* 0x000000040c057221 */ /* 0x000fc60000000000 */
[----:B---3--:R-:W-:Y:S01]  /*0210*/  FADD R32, R32, R9 ;  /* 0x0000000920207221 */ /* 0x008fe20000000000 */
[----:B------:R-:W-:Y:S01]  /*0220*/  FADD R5, R5, R8 ;  /* 0x0000000805057221 */ /* 0x000fe20000000000 */
[----:B------:R-:W-:Y:S01]  /*0230*/  FADD R9, R14, R6 ;  /* 0x000000060e097221 */ /* 0x000fe20000000000 */
[----:B------:R-:W-:Y:S01]  /*0240*/  FADD R4, R15, R7 ;  /* 0x000000070f047221 */ /* 0x000fe20000000000 */
[----:B----4-:R-:W-:Y:S01]  /*0250*/  FADD R32, R32, R17 ;  /* 0x0000001120207221 */ /* 0x010fe20000000000 */
[----:B------:R-:W-:Y:S01]  /*0260*/  FADD R5, R5, R16 ;  /* 0x0000001005057221 */ /* 0x000fe20000000000 */
[----:B------:R-:W-:Y:S01]  /*0270*/  FADD R9, R9, R10 ;  /* 0x0000000a09097221 */ /* 0x000fe20000000000 */
[----:B------:R-:W-:Y:S01]  /*0280*/  FADD R4, R4, R11 ;  /* 0x0000000b04047221 */ /* 0x000fe20000000000 */
[----:B-----5:R-:W-:Y:S01]  /*0290*/  FADD R21, R32, R21 ;  /* 0x0000001520157221 */ /* 0x020fe20000000000 */
[----:B------:R-:W-:Y:S01]  /*02a0*/  FADD R20, R5, R20 ;  /* 0x0000001405147221 */ /* 0x000fe20000000000 */
[----:B------:R-:W-:-:S02]  /*02b0*/  FADD R9, R9, R18 ;  /* 0x0000001209097221 */ /* 0x000fc40000000000 */
[----:B------:R-:W-:Y:S01]  /*02c0*/  FMUL R5, R21, R21 ;  /* 0x0000001515057220 */ /* 0x000fe20000400000 */
[----:B------:R-:W-:Y:S01]  /*02d0*/  FADD R4, R4, R19 ;  /* 0x0000001304047221 */ /* 0x000fe20000000000 */
[----:B------:R-:W-:Y:S02]  /*02e0*/  FADD R22, R9, R22 ;  /* 0x0000001609167221 */ /* 0x000fe40000000000 */
[----:B------:R-:W-:Y:S01]  /*02f0*/  FFMA R5, R20, R20, R5 ;  /* 0x0000001414057223 */ /* 0x000fe20000000005 */
[----:B------:R-:W-:-:S03]  /*0300*/  FADD R23, R4, R23 ;  /* 0x0000001704177221 */ /* 0x000fc60000000000 */
[----:B------:R-:W-:-:S04]  /*0310*/  FFMA R4, R22, R22, R5 ;  /* 0x0000001616047223 */ /* 0x000fc80000000005 */
[----:B------:R-:W-:-:S05]  /*0320*/  FFMA R4, R23, R23, R4 ;  /* 0x0000001717047223 */ /* 0x000fca0000000004 */
[----:B------:R-:W-:-:S05]  /*0330*/  FSEL R12, R4, RZ, !P0 ;  /* 0x000000ff040c7208 */ /* 0x000fca0004000000 */
[----:B------:R-:W0:Y:S01]  /*0340*/  SHFL.BFLY PT, R13, R12, 0x10, 0x1f ;  /* 0x0e001f000c0d7f89 */ /* 0x000e2200000e0000 */
[----:B------:R-:W-:Y:S02]  /*0350*/  @!P0 MOV R10, 0x0 ;  /* 0x00000000000a8802 */ /* 0x000fe40000000f00 */
[----:B------:R-:W-:Y:S02]  /*0360*/  @!P0 MOV R11, 0x14f00000 ;  /* 0x14f00000000b8802 */ /* 0x000fe40000000f00 */
[----:B------:R-:W1:Y:S01]  /*0370*/  @!P0 R2UR UR6, R10 ;  /* 0x000000000a0683c2 */ /* 0x000e6200000e0000 */
[----:B0-----:R-:W-:-:S05]  /*0380*/  FADD R13, R12, R13 ;  /* 0x0000000d0c0d7221 */ /* 0x001fca0000000000 */
[----:B------:R-:W0:Y:S02]  /*0390*/  SHFL.BFLY PT, R14, R13, 0x8, 0x1f ;  /* 0x0d001f000d0e7f89 */ /* 0x000e2400000e0000 */
[----:B------:R-:W1:Y:S01]  /*03a0*/  @!P0 R2UR UR7, R11 ;  /* 0x000000000b0783c2 */ /* 0x000e6200000e0000 */
[----:B------:R-:W-:Y:S01]  /*03b0*/  CS2R R4, SRZ ;  /* 0x0000000000047805 */ /* 0x000fe2000001ff00 */
[----:B------:R-:W-:Y:S01]  /*03c0*/  CS2R R6, SRZ ;  /* 0x0000000000067805 */ /* 0x000fe2000001ff00 */
[----:B------:R-:W-:Y:S01]  /*03d0*/  IMAD.WIDE.U32 R8, R24, R25, c[0x0][0x188] ;  /* 0x0000620018087625 */ /* 0x000fe200078e0019 */
[----:B0-----:R-:W-:-:S04]  /*03e0*/  FADD R14, R13, R14 ;  /* 0x0000000e0d0e7221 */ /* 0x001fc80000000000 */
[----:B-1----:R0:W2:Y:S04]  /*03f0*/  @!P0 LDG.E.EL.128 R4, desc[UR6][R8.64] ;  /* 0x0000000608048981 */ /* 0x0020a8200c2e1d00 */
[----:B------:R-:W1:Y:S02]  /*0400*/  SHFL.BFLY PT, R11, R14, 0x4, 0x1f ;  /* 0x0c801f000e0b7f89 */ /* 0x000e6400000e0000 */
[----:B-1----:R-:W-:-:S05]  /*0410*/  FADD R11, R14, R11 ;  /* 0x0000000b0e0b7221 */ /* 0x002fca0000000000 */
[----:B------:R-:W1:Y:S02]  /*0420*/  SHFL.BFLY PT, R10, R11, 0x2, 0x1f ;  /* 0x0c401f000b0a7f89 */ /* 0x000e6400000e0000 */
[----:B-1----:R-:W-:-:S05]  /*0430*/  FADD R10, R11, R10 ;  /* 0x0000000a0b0a7221 */ /* 0x002fca0000000000 */
[----:B------:R-:W1:Y:S01]  /*0440*/  SHFL.BFLY PT, R15, R10, 0x1, 0x1f ;  /* 0x0c201f000a0f7f89 */ /* 0x000e6200000e0000 */
[----:B0-----:R-:W-:-:S04]  /*0450*/  SHF.R.U32.HI R8, RZ, 0x3, R0 ;  /* 0x00000003ff087819 */ /* 0x001fc80000011600 */
[----:B------:R-:W-:Y:S01]  /*0460*/  LOP3.LUT R8, R8, 0xc, RZ, 0xc0, !PT ;  /* 0x0000000c08087812 */ /* 0x000fe200078ec0ff */
[----:B-1----:R-:W-:-:S05]  /*0470*/  FADD R15, R10, R15 ;  /* 0x0000000f0a0f7221 */ /* 0x002fca0000000000 */
[----:B------:R-:W-:Y:S04]  /*0480*/  @!P1 STS [R8], R15 ;  /* 0x0000000f08009388 */ /* 0x000fe80000000800 */
[----:B------:R-:W-:Y:S06]  /*0490*/  BAR.SYNC.DEFER_BLOCKING 0x0 ;  /* 0x0000000000007b1d */ /* 0x000fec0000010000 */
[----:B------:R-:W0:Y:S04]  /*04a0*/  @!P2 LDS R27, [R0.X4] ;  /* 0x00000000001ba984 */ /* 0x000e280000004800 */
[----:B0-----:R-:W0:Y:S01]  /*04b0*/  SHFL.BFLY PT, R12, R27, 0x2, 0x1f ;  /* 0x0c401f001b0c7f89 */ /* 0x001e2200000e0000 */
[----:B------:R-:W-:Y:S01]  /*04c0*/  ISETP.NE.AND P1, PT, R0, RZ, PT ;  /* 0x000000ff0000720c */ /* 0x000fe20003f25270 */
[----:B0-----:R-:W-:-:S05]  /*04d0*/  FADD R12, R27, R12 ;  /* 0x0000000c1b0c7221 */ /* 0x001fca0000000000 */
[----:B------:R-:W0:Y:S02]  /*04e0*/  SHFL.BFLY PT, R9, R12, 0x1, 0x1f ;  /* 0x0c201f000c097f89 */ /* 0x000e2400000e0000 */
[----:B0-----:R-:W-:-:S05]  /*04f0*/  FADD R9, R12, R9 ;  /* 0x000000090c097221 */ /* 0x001fca0000000000 */
[----:B------:R-:W-:Y:S04]  /*0500*/  @!P1 STS [R0.X4], R9 ;  /* 0x0000000900009388 */ /* 0x000fe80000004800 */
[----:B------:R-:W-:Y:S06]  /*0510*/  BAR.SYNC.DEFER_BLOCKING 0x0 ;  /* 0x0000000000007b1d */ /* 0x000fec0000010000 */
[----:B------:R-:W0:Y:S01]  /*0520*/  LDS R10, [RZ] ;  /* 0x00000000ff0a7984 */ /* 0x000e220000000800 */
[----:B------:R-:W-:-:S03]  /*0530*/  MOV R11, 0x3b2aaaab ;  /* 0x3b2aaaab000b7802 */ /* 0x000fc60000000f00 */
[----:B------:R1:W-:Y:S01]  /*0540*/  @!P0 STG.E.128 [R2.64], R20 ;  /* 0x0000001402008986 */ /* 0x0003e2000c101d04 */
[----:B------:R-:W-:Y:S01]  /*0550*/  IMAD.WIDE R26, R26, R25, c[0x0][0x190] ;  /* 0x000064001a1a7625 */ /* 0x000fe200078e0219 */
[----:B0-----:R-:W-:-:S04]  /*0560*/  FADD R10, RZ, R10 ;  /* 0x0000000aff0a7221 */ /* 0x001fc80000000000 */
[----:B------:R-:W-:-:S06]  /*0570*/  FFMA R10, R10, R11, 9.9999999747524270788e-07 ;  /* 0x358637bd0a0a7423 */ /* 0x000fcc000000000b */
[----:B------:R-:W0:Y:S02]  /*0580*/  MUFU.RSQ R10, R10 ;  /* 0x0000000a000a7308 */ /* 0x000e240000001400 */
[-C--:B0-----:R-:W-:Y:S01]  /*0590*/  FMUL R11, R20, R10.reuse ;  /* 0x0000000a140b7220 */ /* 0x081fe20000400000 */
[-C--:B------:R-:W-:Y:S01]  /*05a0*/  FMUL R8, R21, R10.reuse ;  /* 0x0000000a15087220 */ /* 0x080fe20000400000 */
[-C--:B------:R-:W-:Y:S01]  /*05b0*/  FMUL R13, R22, R10.reuse ;  /* 0x0000000a160d7220 */ /* 0x080fe20000400000 */
[----:B------:R-:W-:Y:S01]  /*05c0*/  FMUL R0, R23, R10 ;  /* 0x0000000a17007220 */ /* 0x000fe20000400000 */
[----:B--2---:R-:W-:Y:S01]  /*05d0*/  FMUL R4, R11, R4 ;  /* 0x000000040b047220 */ /* 0x004fe20000400000 */
[----:B------:R-:W-:Y:S01]  /*05e0*/  FMUL R5, R8, R5 ;  /* 0x0000000508057220 */ /* 0x000fe20000400000 */
[----:B------:R-:W-:Y:S01]  /*05f0*/  FMUL R6, R13, R6 ;  /* 0x000000060d067220 */ /* 0x000fe20000400000 */
[----:B------:R-:W-:Y:S01]  /*0600*/  FMUL R7, R0, R7 ;  /* 0x0000000700077220 */ /* 0x000fe20000400000 */
[----:B------:R-:W-:Y:S06]  /*0610*/  @P0 EXIT ;  /* 0x000000000000094d */ /* 0x000fec0003800000 */
[----:B-1----:R-:W-:Y:S01]  /*0620*/  STG.E.128 [R26.64], R4 ;  /* 0x000000041a007986 */ /* 0x002fe2000c101d04 */
[----:B------:R-:W-:Y:S05]  /*0630*/  EXIT ;  /* 0x000000000000794d */ /* 0x000fea0003800000 */
.L_x_0:
[----:B------:R-:W-:-:S00]  /*0640*/  BRA `(.L_x_0) ;  /* 0xfffffff000007947 */ /* 0x000fc0000383ffff */
[----:B------:R-:W-:-:S00]  /*0650*/  NOP ;  /* 0x0000000000007918 */ /* 0x000fc00000000000 */
        /* <DEDUP_REMOVED lines=10> */
.L_x_1:


//--------------------- .nv.global.init           --------------------------
	.section	.nv.global.init,"aw",@progbits
.nv.global.init:
	.type		_$_str,@object
	.size		_$_str,(.L_0 - _$_str)
_$_str:
        /*0000*/ 	.byte	0x5f, 0x5f, 0x43, 0x55, 0x44, 0x41, 0x5f, 0x46, 0x54, 0x5a, 0x00
.L_0:


//--------------------- .nv.shared.triton_per_fused_add_mean_mul_pow_rsqrt_7 --------------------------
	.section	.nv.shared.triton_per_fused_add_mean_mul_pow_rsqrt_7,"aw",@nobits
	.sectionflags	@""
	.align	16
